//
// Generated by NVIDIA NVVM Compiler
//
// Compiler Build ID: CL-36424714
// Cuda compilation tools, release 13.0, V13.0.88
// Based on NVVM 20.0.0
//

.version 9.0
.target sm_100
.address_size 64

	// .globl	_Z9addKernelPiPKiS1_

.visible .entry _Z9addKernelPiPKiS1_(
	.param .u64 .ptr .align 1 _Z9addKernelPiPKiS1__param_0,
	.param .u64 .ptr .align 1 _Z9addKernelPiPKiS1__param_1,
	.param .u64 .ptr .align 1 _Z9addKernelPiPKiS1__param_2
)
{
	.reg .b32 	%r<11>;
	.reg .b64 	%rd<11>;

	ld.param.u64 	%rd1, [_Z9addKernelPiPKiS1__param_0];
	ld.param.u64 	%rd2, [_Z9addKernelPiPKiS1__param_1];
	ld.param.u64 	%rd3, [_Z9addKernelPiPKiS1__param_2];
	cvta.to.global.u64 	%rd4, %rd1;
	cvta.to.global.u64 	%rd5, %rd3;
	cvta.to.global.u64 	%rd6, %rd2;
	mov.u32 	%r1, %tid.x;
	mov.u32 	%r2, %tid.y;
	mov.u32 	%r3, %ctaid.x;
	mov.u32 	%r4, %ntid.x;
	mov.u32 	%r5, %ntid.y;
	mad.lo.s32 	%r6, %r5, %r3, %r2;
	mad.lo.s32 	%r7, %r6, %r4, %r1;
	mul.wide.s32 	%rd7, %r7, 4;
	add.s64 	%rd8, %rd6, %rd7;
	ld.global.u32 	%r8, [%rd8];
	add.s64 	%rd9, %rd5, %rd7;
	ld.global.u32 	%r9, [%rd9];
	add.s32 	%r10, %r9, %r8;
	add.s64 	%rd10, %rd4, %rd7;
	st.global.u32 	[%rd10], %r10;
	ret;

}


// ===== COMPILED SASS (sm_100) =====

	.target	sm_100

	.elftype	@"ET_EXEC"


//--------------------- .note.nv.tkinfo           --------------------------
	.section	.note.nv.tkinfo,"",@"SHT_NOTE"
	.sectionflags	@"SHF_NOTE_NV_TKINFO"
	.tkinfo
        /*0018*/ 	.word	0x00000002
        /*0030*/ 	.string	""
        /*0030*/ 	.string	"ptxas"
        /*0030*/ 	.string	"Cuda compilation tools, release 13.0, V13.0.88"
        /*0030*/ 	.string	"Build cuda_13.0.r13.0/compiler.36424714_0"
        /*0030*/ 	.string	"-arch sm_100 -m 64 "



//--------------------- .note.nv.cuinfo           --------------------------
	.section	.note.nv.cuinfo,"",@"SHT_NOTE"
	.sectionflags	@"SHF_NOTE_NV_CUINFO"
        /*0018*/ 	.short	0x0002
        /*001a*/ 	.short	0x0064
        /*001c*/ 	.short	0x0082
	.zero		2


//--------------------- .nv.info                  --------------------------
	.section	.nv.info,"",@"SHT_CUDA_INFO"
	.align	4


	//----- nvinfo : EIATTR_REGCOUNT
	.align		4
        /*0000*/ 	.byte	0x04, 0x2f
        /*0002*/ 	.short	(.L_1 - .L_0)
	.align		4
.L_0:
        /*0004*/ 	.word	index@(_Z9addKernelPiPKiS1_)
        /*0008*/ 	.word	0x0000000c


	//----- nvinfo : EIATTR_FRAME_SIZE
	.align		4
.L_1:
        /*000c*/ 	.byte	0x04, 0x11
        /*000e*/ 	.short	(.L_3 - .L_2)
	.align		4
.L_2:
        /*0010*/ 	.word	index@(_Z9addKernelPiPKiS1_)
        /*0014*/ 	.word	0x00000000


	//----- nvinfo : EIATTR_MIN_STACK_SIZE
	.align		4
.L_3:
        /*0018*/ 	.byte	0x04, 0x12
        /*001a*/ 	.short	(.L_5 - .L_4)
	.align		4
.L_4:
        /*001c*/ 	.word	index@(_Z9addKernelPiPKiS1_)
        /*0020*/ 	.word	0x00000000
.L_5:


//--------------------- .nv.compat                --------------------------
	.section	.nv.compat,"",@"SHT_CUDA_COMPAT_INFO"
	.align	4
        /*0000*/ 	.byte	0x02, 0x09, 0x00, 0x00, 0x02, 0x02, 0x01, 0x00, 0x02, 0x05, 0x05, 0x00, 0x03, 0x07, 0x01, 0x01
        /*0010*/ 	.byte	0x02, 0x03, 0x00, 0x00, 0x02, 0x06, 0x01, 0x00, 0x04, 0x0b, 0x08, 0x00, 0x09, 0x00, 0x00, 0x00
        /*0020*/ 	.byte	0x00, 0x00, 0x00, 0x00


//--------------------- .nv.info._Z9addKernelPiPKiS1_ --------------------------
	.section	.nv.info._Z9addKernelPiPKiS1_,"",@"SHT_CUDA_INFO"
	.sectionflags	@""
	.align	4


	//----- nvinfo : EIATTR_CUDA_API_VERSION
	.align		4
        /*0000*/ 	.byte	0x04, 0x37
        /*0002*/ 	.short	(.L_7 - .L_6)
.L_6:
        /*0004*/ 	.word	0x00000082


	//----- nvinfo : EIATTR_KPARAM_INFO
	.align		4
.L_7:
        /*0008*/ 	.byte	0x04, 0x17
        /*000a*/ 	.short	(.L_9 - .L_8)
.L_8:
        /*000c*/ 	.word	0x00000000
        /*0010*/ 	.short	0x0002
        /*0012*/ 	.short	0x0010
        /*0014*/ 	.byte	0x00, 0xf5, 0x21, 0x00


	//----- nvinfo : EIATTR_KPARAM_INFO
	.align		4
.L_9:
        /*0018*/ 	.byte	0x04, 0x17
        /*001a*/ 	.short	(.L_11 - .L_10)
.L_10:
        /*001c*/ 	.word	0x00000000
        /*0020*/ 	.short	0x0001
        /*0022*/ 	.short	0x0008
        /*0024*/ 	.byte	0x00, 0xf5, 0x21, 0x00


	//----- nvinfo : EIATTR_KPARAM_INFO
	.align		4
.L_11:
        /*0028*/ 	.byte	0x04, 0x17
        /*002a*/ 	.short	(.L_13 - .L_12)
.L_12:
        /*002c*/ 	.word	0x00000000
        /*0030*/ 	.short	0x0000
        /*0032*/ 	.short	0x0000
        /*0034*/ 	.byte	0x00, 0xf5, 0x21, 0x00


	//----- nvinfo : EIATTR_SPARSE_MMA_MASK
	.align		4
.L_13:
        /*0038*/ 	.byte	0x03, 0x50
        /*003a*/ 	.short	0x0000


	//----- nvinfo : EIATTR_MAXREG_COUNT
	.align		4
        /*003c*/ 	.byte	0x03, 0x1b
        /*003e*/ 	.short	0x00ff


	//----- nvinfo : EIATTR_MERCURY_ISA_VERSION
	.align		4
        /*0040*/ 	.byte	0x03, 0x5f
        /*0042*/ 	.short	0x0101


	//----- nvinfo : EIATTR_VRC_CTA_INIT_COUNT
	.align		4
        /*0044*/ 	.byte	0x02, 0x4a
	.zero		1
	.zero		1


	//----- nvinfo : EIATTR_EXIT_INSTR_OFFSETS
	.align		4
        /*0048*/ 	.byte	0x04, 0x1c
        /*004a*/ 	.short	(.L_15 - .L_14)


	//   ....[0]....
.L_14:
        /*004c*/ 	.word	0x00000130


	//----- nvinfo : EIATTR_CBANK_PARAM_SIZE
	.align		4
.L_15:
        /*0050*/ 	.byte	0x03, 0x19
        /*0052*/ 	.short	0x0018


	//----- nvinfo : EIATTR_PARAM_CBANK
	.align		4
        /*0054*/ 	.byte	0x04, 0x0a
        /*0056*/ 	.short	(.L_17 - .L_16)
	.align		4
.L_16:
        /*0058*/ 	.word	index@(.nv.constant0._Z9addKernelPiPKiS1_)
        /*005c*/ 	.short	0x0380
        /*005e*/ 	.short	0x0018


	//----- nvinfo : EIATTR_SW_WAR
	.align		4
.L_17:
        /*0060*/ 	.byte	0x04, 0x36
        /*0062*/ 	.short	(.L_19 - .L_18)
.L_18:
        /*0064*/ 	.word	0x00000008
.L_19:


//--------------------- .nv.callgraph             --------------------------
	.section	.nv.callgraph,"",@"SHT_CUDA_CALLGRAPH"
	.align	4
	.sectionentsize	8
	.align		4
        /*0000*/ 	.word	0x00000000
	.align		4
        /*0004*/ 	.word	0xffffffff
	.align		4
        /*0008*/ 	.word	0x00000000
	.align		4
        /*000c*/ 	.word	0xfffffffe
	.align		4
        /*0010*/ 	.word	0x00000000
	.align		4
        /*0014*/ 	.word	0xfffffffd
	.align		4
        /*0018*/ 	.word	0x00000000
	.align		4
        /*001c*/ 	.word	0xfffffffc


//--------------------- .text._Z9addKernelPiPKiS1_ --------------------------
	.section	.text._Z9addKernelPiPKiS1_,"ax",@progbits
	.align	128
        .global         _Z9addKernelPiPKiS1_
        .type           _Z9addKernelPiPKiS1_,@function
        .size           _Z9addKernelPiPKiS1_,(.L_x_1 - _Z9addKernelPiPKiS1_)
        .other          _Z9addKernelPiPKiS1_,@"STO_CUDA_ENTRY STV_DEFAULT"
_Z9addKernelPiPKiS1_:
.text._Z9addKernelPiPKiS1_:
[----:B------:R-:W-:Y:S01]  /*0000*/  LDC R1, c[0x0][0x37c] ;  /* 0x0000df00ff017b82 */ /* 0x000fe20000000800 */
[----:B------:R-:W0:Y:S01]  /*0010*/  S2R R0, SR_TID.Y ;  /* 0x0000000000007919 */ /* 0x000e220000002200 */
[----:B------:R-:W1:Y:S06]  /*0020*/  LDCU UR7, c[0x0][0x360] ;  /* 0x00006c00ff0777ac */ /* 0x000e6c0008000800 */
[----:B------:R-:W0:Y:S01]  /*0030*/  S2UR UR6, SR_CTAID.X ;  /* 0x00000000000679c3 */ /* 0x000e220000002500 */
[----:B------:R-:W1:Y:S01]  /*0040*/  S2R R9, SR_TID.X ;  /* 0x0000000000097919 */ /* 0x000e620000002100 */
[----:B------:R-:W2:Y:S06]  /*0050*/  LDCU.64 UR4, c[0x0][0x358] ;  /* 0x00006b00ff0477ac */ /* 0x000eac0008000a00 */
[----:B------:R-:W0:Y:S08]  /*0060*/  LDC R7, c[0x0][0x364] ;  /* 0x0000d900ff077b82 */ /* 0x000e300000000800 */
[----:B------:R-:W3:Y:S08]  /*0070*/  LDC.64 R2, c[0x0][0x388] ;  /* 0x0000e200ff027b82 */ /* 0x000ef00000000a00 */
[----:B------:R-:W4:Y:S01]  /*0080*/  LDC.64 R4, c[0x0][0x390] ;  /* 0x0000e400ff047b82 */ /* 0x000f220000000a00 */
[----:B0-----:R-:W-:-:S07]  /*0090*/  IMAD R0, R7, UR6, R0 ;  /* 0x0000000607007c24 */ /* 0x001fce000f8e0200 */
[----:B------:R-:W0:Y:S01]  /*00a0*/  LDC.64 R6, c[0x0][0x380] ;  /* 0x0000e000ff067b82 */ /* 0x000e220000000a00 */
[----:B-1----:R-:W-:-:S04]  /*00b0*/  IMAD R9, R0, UR7, R9 ;  /* 0x0000000700097c24 */ /* 0x002fc8000f8e0209 */
[----:B---3--:R-:W-:-:S06]  /*00c0*/  IMAD.WIDE R2, R9, 0x4, R2 ;  /* 0x0000000409027825 */ /* 0x008fcc00078e0202 */
[----:B--2---:R-:W2:Y:S01]  /*00d0*/  LDG.E R2, desc[UR4][R2.64] ;  /* 0x0000000402027981 */ /* 0x004ea2000c1e1900 */
[----:B----4-:R-:W-:-:S06]  /*00e0*/  IMAD.WIDE R4, R9, 0x4, R4 ;  /* 0x0000000409047825 */ /* 0x010fcc00078e0204 */
[----:B------:R-:W2:Y:S01]  /*00f0*/  LDG.E R5, desc[UR4][R4.64] ;  /* 0x0000000404057981 */ /* 0x000ea2000c1e1900 */
[----:B0-----:R-:W-:Y:S01]  /*0100*/  IMAD.WIDE R6, R9, 0x4, R6 ;  /* 0x0000000409067825 */ /* 0x001fe200078e0206 */
[----:B--2---:R-:W-:-:S05]  /*0110*/  IADD3 R9, PT, PT, R2, R5, RZ ;  /* 0x0000000502097210 */ /* 0x004fca0007ffe0ff */
[----:B------:R-:W-:Y:S01]  /*0120*/  STG.E desc[UR4][R6.64], R9 ;  /* 0x0000000906007986 */ /* 0x000fe2000c101904 */
[----:B------:R-:W-:Y:S05]  /*0130*/  EXIT ;  /* 0x000000000000794d */ /* 0x000fea0003800000 */
.L_x_0:
[----:B------:R-:W-:-:S00]  /*0140*/  BRA `(.L_x_0) ;  /* 0xfffffffc00fc7947 */ /* 0x000fc0000383ffff */
[----:B------:R-:W-:-:S00]  /*0150*/  NOP ;  /* 0x0000000000007918 */ /* 0x000fc00000000000 */
        /* <DEDUP_REMOVED lines=10> */
.L_x_1:


//--------------------- .nv.shared.reserved.0     --------------------------
	.section	.nv.shared.reserved.0,"aw",@nobits
	.weak		__nv_reservedSMEM_offset_0_alias
	.size		__nv_reservedSMEM_offset_0_alias, 0, 64
	.other		__nv_reservedSMEM_offset_0_alias,@"STO_CUDA_RESERVED_SHARED STV_DEFAULT"
__nv_reservedSMEM_offset_0_alias:
	.zero		0
	.zero		64


//--------------------- .nv.constant0._Z9addKernelPiPKiS1_ --------------------------
	.section	.nv.constant0._Z9addKernelPiPKiS1_,"a",@progbits
	.sectionflags	@""
	.align	4
.nv.constant0._Z9addKernelPiPKiS1_:
	.zero		920


//--------------------- SYMBOLS --------------------------

	.type		.nv.reservedSmem.offset0,@object
	.size		.nv.reservedSmem.offset0,0x4
